	.headerflags	@"EF_CUDA_TEXMODE_UNIFIED EF_CUDA_64BIT_ADDRESS EF_CUDA_ACCELERATORS EF_CUDA_SM90 EF_CUDA_VIRTUAL_SM(EF_CUDA_SM90)"
	.elftype	@"ET_EXEC"


//--------------------- .nv.info                  --------------------------
	.section	.nv.info,"",@"SHT_CUDA_INFO"
	.align	4


	//----- nvinfo : EIATTR_REGCOUNT
	.align		4
        /*0000*/ 	.byte	0x04, 0x2f
        /*0002*/ 	.short	(.L_2 - .L_1)
	.align		4
.L_1:
        /*0004*/ 	.word	index@(triton_poi_fused_convolution_tanh_18)
        /*0008*/ 	.word	0x0000000c


	//----- nvinfo : EIATTR_MIN_STACK_SIZE
	.align		4
.L_2:
        /*000c*/ 	.byte	0x04, 0x12
        /*000e*/ 	.short	(.L_4 - .L_3)
	.align		4
.L_3:
        /*0010*/ 	.word	index@(triton_poi_fused_convolution_tanh_18)
        /*0014*/ 	.word	0x00000000


	//----- nvinfo : EIATTR_FRAME_SIZE
	.align		4
.L_4:
        /*0018*/ 	.byte	0x04, 0x11
        /*001a*/ 	.short	(.L_6 - .L_5)
	.align		4
.L_5:
        /*001c*/ 	.word	index@(triton_poi_fused_convolution_tanh_18)
        /*0020*/ 	.word	0x00000000


	//----- nvinfo : EIATTR_MIN_STACK_SIZE
	.align		4
.L_6:
        /*0024*/ 	.byte	0x04, 0x12
        /*0026*/ 	.short	(.L_8 - .L_7)
	.align		4
.L_7:
        /*0028*/ 	.word	index@(triton_poi_fused_convolution_tanh_18)
        /*002c*/ 	.word	0x00000000
.L_8:


//--------------------- .nv.info.triton_poi_fused_convolution_tanh_18 --------------------------
	.section	.nv.info.triton_poi_fused_convolution_tanh_18,"",@"SHT_CUDA_INFO"
	.sectionflags	@""
	.align	4


	//----- nvinfo : EIATTR_CUDA_API_VERSION
	.align		4
        /*0000*/ 	.byte	0x04, 0x37
        /*0002*/ 	.short	(.L_10 - .L_9)
.L_9:
        /*0004*/ 	.word	0x0000007c


	//----- nvinfo : EIATTR_KPARAM_INFO
	.align		4
.L_10:
        /*0008*/ 	.byte	0x04, 0x17
        /*000a*/ 	.short	(.L_12 - .L_11)
.L_11:
        /*000c*/ 	.word	0x00000000
        /*0010*/ 	.short	0x0002
        /*0012*/ 	.short	0x0010
        /*0014*/ 	.byte	0x00, 0xf0, 0x11, 0x00


	//----- nvinfo : EIATTR_KPARAM_INFO
	.align		4
.L_12:
        /*0018*/ 	.byte	0x04, 0x17
        /*001a*/ 	.short	(.L_14 - .L_13)
.L_13:
        /*001c*/ 	.word	0x00000000
        /*0020*/ 	.short	0x0001
        /*0022*/ 	.short	0x0008
        /*0024*/ 	.byte	0x00, 0xf4, 0x21, 0x00


	//----- nvinfo : EIATTR_KPARAM_INFO
	.align		4
.L_14:
        /*0028*/ 	.byte	0x04, 0x17
        /*002a*/ 	.short	(.L_16 - .L_15)
.L_15:
        /*002c*/ 	.word	0x00000000
        /*0030*/ 	.short	0x0000
        /*0032*/ 	.short	0x0000
        /*0034*/ 	.byte	0x00, 0xf4, 0x21, 0x00


	//----- nvinfo : EIATTR_SPARSE_MMA_MASK
	.align		4
.L_16:
        /*0038*/ 	.byte	0x03, 0x50
        /*003a*/ 	.short	0x0000


	//----- nvinfo : EIATTR_MAXREG_COUNT
	.align		4
        /*003c*/ 	.byte	0x03, 0x1b
        /*003e*/ 	.short	0x00ff


	//----- nvinfo : EIATTR_EXIT_INSTR_OFFSETS
	.align		4
        /*0040*/ 	.byte	0x04, 0x1c
        /*0042*/ 	.short	(.L_18 - .L_17)


	//   ....[0]....
.L_17:
        /*0044*/ 	.word	0x000003c0


	//   ....[1]....
        /*0048*/ 	.word	0x000003e0


	//----- nvinfo : EIATTR_REQNTID
	.align		4
.L_18:
        /*004c*/ 	.byte	0x04, 0x10
        /*004e*/ 	.short	(.L_20 - .L_19)
.L_19:
        /*0050*/ 	.word	0x00000080
        /*0054*/ 	.word	0x00000001
        /*0058*/ 	.word	0x00000001


	//----- nvinfo : EIATTR_CRS_STACK_SIZE
	.align		4
.L_20:
        /*005c*/ 	.byte	0x04, 0x1e
        /*005e*/ 	.short	(.L_22 - .L_21)
.L_21:
        /*0060*/ 	.word	0x00000000


	//----- nvinfo : EIATTR_CBANK_PARAM_SIZE
	.align		4
.L_22:
        /*0064*/ 	.byte	0x03, 0x19
        /*0066*/ 	.short	0x0014


	//----- nvinfo : EIATTR_PARAM_CBANK
	.align		4
        /*0068*/ 	.byte	0x04, 0x0a
        /*006a*/ 	.short	(.L_24 - .L_23)
	.align		4
.L_23:
        /*006c*/ 	.word	index@(.nv.constant0.triton_poi_fused_convolution_tanh_18)
        /*0070*/ 	.short	0x0210
        /*0072*/ 	.short	0x0014


	//----- nvinfo : EIATTR_SW_WAR
	.align		4
.L_24:
        /*0074*/ 	.byte	0x04, 0x36
        /*0076*/ 	.short	(.L_26 - .L_25)
.L_25:
        /*0078*/ 	.word	0x00000008
.L_26:


//--------------------- .nv.callgraph             --------------------------
	.section	.nv.callgraph,"",@"SHT_CUDA_CALLGRAPH"
	.align	4
	.sectionentsize	8
	.align		4
        /*0000*/ 	.word	0x00000000
	.align		4
        /*0004*/ 	.word	0xffffffff
	.align		4
        /*0008*/ 	.word	0x00000000
	.align		4
        /*000c*/ 	.word	0xfffffffe
	.align		4
        /*0010*/ 	.word	0x00000000
	.align		4
        /*0014*/ 	.word	0xfffffffd
	.align		4
        /*0018*/ 	.word	0x00000000
	.align		4
        /*001c*/ 	.word	0xfffffffc


//--------------------- .nv.constant4             --------------------------
	.section	.nv.constant4,"a",@progbits
	.align	8
	.align		8
.nv.constant4:
        /*0000*/ 	.dword	_$_str


//--------------------- .text.triton_poi_fused_convolution_tanh_18 --------------------------
	.section	.text.triton_poi_fused_convolution_tanh_18,"ax",@progbits
	.align	128
        .global         triton_poi_fused_convolution_tanh_18
        .type           triton_poi_fused_convolution_tanh_18,@function
        .size           triton_poi_fused_convolution_tanh_18,(.L_x_7 - triton_poi_fused_convolution_tanh_18)
        .other          triton_poi_fused_convolution_tanh_18,@"STO_CUDA_ENTRY STV_DEFAULT"
triton_poi_fused_convolution_tanh_18:
.text.triton_poi_fused_convolution_tanh_18:
[----:B------:R-:W0:Y:S02]  /*0000*/  LDC R1, c[0x0][0x28] ;  /* 0x00000a00ff017b82 */ /* 0x000e240000000800 */
[----:B------:R-:W1:Y:S01]  /*0010*/  S2R R0, SR_TID.X ;  /* 0x0000000000007919 */ /* 0x000e620000002100 */
[----:B------:R-:W2:Y:S01]  /*0020*/  LDC.64 R2, c[0x0][0x210] ;  /* 0x00008400ff027b82 */ /* 0x000ea20000000a00 */
[----:B------:R-:W-:Y:S01]  /*0030*/  ULDC.64 UR4, c[0x0][0x208] ;  /* 0x0000820000047ab9 */ /* 0x000fe20000000a00 */
[----:B------:R-:W3:Y:S06]  /*0040*/  S2R R5, SR_CTAID.X ;  /* 0x0000000000057919 */ /* 0x000eec0000002500 */
[----:B------:R-:W4:Y:S01]  /*0050*/  LDC.64 R6, c[0x0][0x218] ;  /* 0x00008600ff067b82 */ /* 0x000f220000000a00 */
[----:B-1----:R-:W-:Y:S01]  /*0060*/  SHF.L.U32 R0, R0, 0x1, RZ ;  /* 0x0000000100007819 */ /* 0x002fe200000006ff */
[----:B----4-:R-:W4:Y:S03]  /*0070*/  LDG.E R6, desc[UR4][R6.64] ;  /* 0x0000000406067981 */ /* 0x010f26000c1e1900 */
[----:B------:R-:W-:-:S04]  /*0080*/  LOP3.LUT R0, R0, 0xfe, RZ, 0xc0, !PT ;  /* 0x000000fe00007812 */ /* 0x000fc800078ec0ff */
[----:B---3--:R-:W-:-:S04]  /*0090*/  LEA R5, R5, R0, 0x8 ;  /* 0x0000000005057211 */ /* 0x008fc800078e40ff */
[C---:B------:R-:W-:Y:S01]  /*00a0*/  ISETP.GE.AND P0, PT, R5.reuse, 0x100, PT ;  /* 0x000001000500780c */ /* 0x040fe20003f06270 */
[----:B--2---:R-:W-:Y:S01]  /*00b0*/  IMAD.WIDE R2, R5, 0x4, R2 ;  /* 0x0000000405027825 */ /* 0x004fe200078e0202 */
[----:B------:R-:W-:-:S11]  /*00c0*/  CS2R R4, SRZ ;  /* 0x0000000000047805 */ /* 0x000fd6000001ff00 */
[----:B------:R-:W4:Y:S01]  /*00d0*/  @!P0 LDG.E.64 R4, desc[UR4][R2.64] ;  /* 0x0000000402048981 */ /* 0x000f22000c1e1b00 */
[----:B------:R-:W-:Y:S01]  /*00e0*/  BSSY B0, `(.L_x_0) ;  /* 0x0000017000007945 */ /* 0x000fe20003800000 */
[----:B----4-:R-:W-:-:S04]  /*00f0*/  FADD R9, R6, R4 ;  /* 0x0000000406097221 */ /* 0x010fc80000000000 */
[----:B------:R-:W-:-:S05]  /*0100*/  FADD.FTZ R8, |R9|, -RZ ;  /* 0x800000ff09087221 */ /* 0x000fca0000010200 */
[----:B------:R-:W-:Y:S01]  /*0110*/  FSETP.GE.AND P1, PT, R8, 0.60000002384185791016, PT ;  /* 0x3f19999a0800780b */ /* 0x000fe20003f26000 */
[----:B------:R-:W-:-:S12]  /*0120*/  FADD R4, R6, R5 ;  /* 0x0000000506047221 */ /* 0x000fd80000000000 */
[----:B------:R-:W-:Y:S05]  /*0130*/  @!P1 BRA `(.L_x_1) ;  /* 0x0000000000289947 */ /* 0x000fea0003800000 */
[C---:B------:R-:W-:Y:S01]  /*0140*/  FMUL R0, R8.reuse, 2.8853900432586669922 ;  /* 0x4038aa3b08007820 */ /* 0x040fe20000400000 */
[----:B------:R-:W-:Y:S01]  /*0150*/  HFMA2.MMA R6, -RZ, RZ, 1.875, 0 ;  /* 0x3f800000ff067435 */ /* 0x000fe200000001ff */
[----:B------:R-:W-:-:S04]  /*0160*/  FSETP.GE.AND P1, PT, R8, 9.010913848876953125, PT ;  /* 0x41102cb40800780b */ /* 0x000fc80003f26000 */
[----:B------:R-:W1:Y:S02]  /*0170*/  MUFU.EX2 R0, R0 ;  /* 0x0000000000007308 */ /* 0x000e640000000800 */
[----:B-1----:R-:W-:-:S06]  /*0180*/  FADD R5, R0, 1 ;  /* 0x3f80000000057421 */ /* 0x002fcc0000000000 */
[----:B------:R-:W1:Y:S02]  /*0190*/  MUFU.RCP R5, R5 ;  /* 0x0000000500057308 */ /* 0x000e640000001000 */
[----:B-1----:R-:W-:-:S05]  /*01a0*/  FFMA.FTZ R6, R5, -2, R6 ;  /* 0xc000000005067823 */ /* 0x002fca0000010006 */
[----:B------:R-:W-:-:S04]  /*01b0*/  FSEL R6, R6, 1, !P1 ;  /* 0x3f80000006067808 */ /* 0x000fc80004800000 */
[----:B------:R-:W-:Y:S01]  /*01c0*/  LOP3.LUT R6, R6, 0x80000000, R9, 0xf8, !PT ;  /* 0x8000000006067812 */ /* 0x000fe200078ef809 */
[----:B------:R-:W-:Y:S06]  /*01d0*/  BRA `(.L_x_2) ;  /* 0x00000000001c7947 */ /* 0x000fec0003800000 */
.L_x_1:
[----:B------:R-:W-:Y:S01]  /*01e0*/  MOV R0, 0x3c80f082 ;  /* 0x3c80f08200007802 */ /* 0x000fe20000000f00 */
[----:B------:R-:W-:-:S04]  /*01f0*/  FMUL R5, R9, R9 ;  /* 0x0000000909057220 */ /* 0x000fc80000400000 */
[----:B------:R-:W-:-:S04]  /*0200*/  FFMA.FTZ R0, R5, R0, -0.052303962409496307373 ;  /* 0xbd563cae05007423 */ /* 0x000fc80000010000 */
[----:B------:R-:W-:-:S04]  /*0210*/  FFMA.FTZ R0, R5, R0, 0.1331529766321182251 ;  /* 0x3e08594105007423 */ /* 0x000fc80000010000 */
[----:B------:R-:W-:-:S04]  /*0220*/  FFMA.FTZ R0, R5, R0, -0.33332768082618713379 ;  /* 0xbeaaa9ed05007423 */ /* 0x000fc80000010000 */
[----:B------:R-:W-:-:S04]  /*0230*/  FFMA.FTZ R0, R5, R0, RZ ;  /* 0x0000000005007223 */ /* 0x000fc800000100ff */
[----:B------:R-:W-:-:S07]  /*0240*/  FFMA.FTZ R6, R9, R0, R9 ;  /* 0x0000000009067223 */ /* 0x000fce0000010009 */
.L_x_2:
[----:B------:R-:W-:Y:S05]  /*0250*/  BSYNC B0 ;  /* 0x0000000000007941 */ /* 0x000fea0003800000 */
.L_x_0:
[----:B------:R-:W-:Y:S01]  /*0260*/  FADD.FTZ R9, |R4|, -RZ ;  /* 0x800000ff04097221 */ /* 0x000fe20000010200 */
[----:B------:R-:W-:Y:S04]  /*0270*/  BSSY B0, `(.L_x_3) ;  /* 0x0000014000007945 */ /* 0x000fe80003800000 */
[----:B------:R-:W-:-:S13]  /*0280*/  FSETP.GE.AND P1, PT, R9, 0.60000002384185791016, PT ;  /* 0x3f19999a0900780b */ /* 0x000fda0003f26000 */
        /* <DEDUP_REMOVED lines=11> */
.L_x_4:
[----:B------:R-:W-:Y:S01]  /*0340*/  MOV R0, 0x3c80f082 ;  /* 0x3c80f08200007802 */ /* 0x000fe20000000f00 */
[----:B------:R-:W-:-:S04]  /*0350*/  FMUL R5, R4, R4 ;  /* 0x0000000404057220 */ /* 0x000fc80000400000 */
[----:B------:R-:W-:-:S04]  /*0360*/  FFMA.FTZ R0, R5, R0, -0.052303962409496307373 ;  /* 0xbd563cae05007423 */ /* 0x000fc80000010000 */
[----:B------:R-:W-:-:S04]  /*0370*/  FFMA.FTZ R0, R5, R0, 0.1331529766321182251 ;  /* 0x3e08594105007423 */ /* 0x000fc80000010000 */
[----:B------:R-:W-:-:S04]  /*0380*/  FFMA.FTZ R0, R5, R0, -0.33332768082618713379 ;  /* 0xbeaaa9ed05007423 */ /* 0x000fc80000010000 */
[----:B------:R-:W-:-:S04]  /*0390*/  FFMA.FTZ R5, R5, R0, RZ ;  /* 0x0000000005057223 */ /* 0x000fc800000100ff */
[----:B------:R-:W-:-:S07]  /*03a0*/  FFMA.FTZ R7, R4, R5, R4 ;  /* 0x0000000504077223 */ /* 0x000fce0000010004 */
.L_x_5:
[----:B------:R-:W-:Y:S05]  /*03b0*/  BSYNC B0 ;  /* 0x0000000000007941 */ /* 0x000fea0003800000 */
.L_x_3:
[----:B------:R-:W-:Y:S05]  /*03c0*/  @P0 EXIT ;  /* 0x000000000000094d */ /* 0x000fea0003800000 */
[----:B------:R-:W-:Y:S01]  /*03d0*/  STG.E.64 desc[UR4][R2.64], R6 ;  /* 0x0000000602007986 */ /* 0x000fe2000c101b04 */
[----:B------:R-:W-:Y:S05]  /*03e0*/  EXIT ;  /* 0x000000000000794d */ /* 0x000fea0003800000 */
.L_x_6:
[----:B------:R-:W-:-:S00]  /*03f0*/  BRA `(.L_x_6) ;  /* 0xfffffffc00fc7947 */ /* 0x000fc0000383ffff */
[----:B------:R-:W-:-:S00]  /*0400*/  NOP ;  /* 0x0000000000007918 */ /* 0x000fc00000000000 */
[----:B------:R-:W-:-:S00]  /*0410*/  NOP ;  /* 0x0000000000007918 */ /* 0x000fc00000000000 */
[----:B------:R-:W-:-:S00]  /*0420*/  NOP ;  /* 0x0000000000007918 */ /* 0x000fc00000000000 */
[----:B------:R-:W-:-:S00]  /*0430*/  NOP ;  /* 0x0000000000007918 */ /* 0x000fc00000000000 */
[----:B------:R-:W-:-:S00]  /*0440*/  NOP ;  /* 0x0000000000007918 */ /* 0x000fc00000000000 */
[----:B------:R-:W-:-:S00]  /*0450*/  NOP ;  /* 0x0000000000007918 */ /* 0x000fc00000000000 */
[----:B------:R-:W-:-:S00]  /*0460*/  NOP ;  /* 0x0000000000007918 */ /* 0x000fc00000000000 */
[----:B------:R-:W-:-:S00]  /*0470*/  NOP ;  /* 0x0000000000007918 */ /* 0x000fc00000000000 */
.L_x_7:


//--------------------- .nv.global.init           --------------------------
	.section	.nv.global.init,"aw",@progbits
.nv.global.init:
	.type		_$_str,@object
	.size		_$_str,(.L_0 - _$_str)
_$_str:
        /*0000*/ 	.byte	0x5f, 0x5f, 0x43, 0x55, 0x44, 0x41, 0x5f, 0x46, 0x54, 0x5a, 0x00
.L_0:


//--------------------- .nv.constant0.triton_poi_fused_convolution_tanh_18 --------------------------
	.section	.nv.constant0.triton_poi_fused_convolution_tanh_18,"a",@progbits
	.sectionflags	@""
	.align	4
.nv.constant0.triton_poi_fused_convolution_tanh_18:
	.zero		548
